//
// Generated by NVIDIA NVVM Compiler
//
// Compiler Build ID: CL-36424714
// Cuda compilation tools, release 13.0, V13.0.88
// Based on NVVM 20.0.0
//

.version 9.0
.target sm_100
.address_size 64

	// .globl	_Z6reducePiS_j

.visible .entry _Z6reducePiS_j(
	.param .u64 .ptr .align 1 _Z6reducePiS_j_param_0,
	.param .u64 .ptr .align 1 _Z6reducePiS_j_param_1,
	.param .u32 _Z6reducePiS_j_param_2
)
{
	.reg .pred 	%p<6>;
	.reg .b32 	%r<53>;
	.reg .b64 	%rd<23>;

	ld.param.u64 	%rd4, [_Z6reducePiS_j_param_0];
	ld.param.u64 	%rd3, [_Z6reducePiS_j_param_1];
	cvta.to.global.u64 	%rd5, %rd4;
	mov.u32 	%r1, %tid.x;
	mov.u32 	%r52, %ntid.x;
	mov.u32 	%r3, %ctaid.x;
	mul.lo.s32 	%r6, %r3, %r52;
	shl.b32 	%r7, %r6, 3;
	mul.wide.u32 	%rd6, %r7, 4;
	add.s64 	%rd1, %rd5, %rd6;
	mul.wide.u32 	%rd7, %r1, 4;
	add.s64 	%rd2, %rd1, %rd7;
	ld.global.u32 	%r8, [%rd2];
	add.s32 	%r9, %r52, %r1;
	mul.wide.s32 	%rd8, %r52, 4;
	add.s64 	%rd9, %rd2, %rd8;
	ld.global.u32 	%r10, [%rd9];
	add.s32 	%r11, %r8, %r10;
	add.s32 	%r12, %r9, %r52;
	add.s64 	%rd10, %rd9, %rd8;
	ld.global.u32 	%r13, [%rd10];
	add.s32 	%r14, %r11, %r13;
	add.s32 	%r15, %r12, %r52;
	add.s64 	%rd11, %rd10, %rd8;
	ld.global.u32 	%r16, [%rd11];
	add.s32 	%r17, %r14, %r16;
	add.s32 	%r18, %r15, %r52;
	add.s64 	%rd12, %rd11, %rd8;
	ld.global.u32 	%r19, [%rd12];
	add.s32 	%r20, %r17, %r19;
	add.s32 	%r21, %r18, %r52;
	add.s64 	%rd13, %rd12, %rd8;
	ld.global.u32 	%r22, [%rd13];
	add.s32 	%r23, %r20, %r22;
	add.s32 	%r24, %r21, %r52;
	mul.wide.u32 	%rd14, %r24, 4;
	add.s64 	%rd15, %rd1, %rd14;
	ld.global.u32 	%r25, [%rd15];
	add.s32 	%r26, %r23, %r25;
	add.s32 	%r27, %r24, %r52;
	mul.wide.u32 	%rd16, %r27, 4;
	add.s64 	%rd17, %rd1, %rd16;
	ld.global.u32 	%r28, [%rd17];
	add.s32 	%r29, %r26, %r28;
	st.global.u32 	[%rd2], %r29;
	bar.sync 	0;
	setp.lt.u32 	%p1, %r52, 66;
	@%p1 bra 	$L__BB0_4;
$L__BB0_1:
	shr.u32 	%r5, %r52, 1;
	setp.ge.u32 	%p2, %r1, %r5;
	@%p2 bra 	$L__BB0_3;
	mul.wide.u32 	%rd18, %r5, 4;
	add.s64 	%rd19, %rd2, %rd18;
	ld.global.u32 	%r30, [%rd19];
	ld.global.u32 	%r31, [%rd2];
	add.s32 	%r32, %r31, %r30;
	st.global.u32 	[%rd2], %r32;
$L__BB0_3:
	bar.sync 	0;
	setp.gt.u32 	%p3, %r52, 131;
	mov.u32 	%r52, %r5;
	@%p3 bra 	$L__BB0_1;
$L__BB0_4:
	setp.gt.u32 	%p4, %r1, 31;
	@%p4 bra 	$L__BB0_7;
	ld.volatile.global.u32 	%r33, [%rd2+128];
	ld.volatile.global.u32 	%r34, [%rd2];
	add.s32 	%r35, %r34, %r33;
	st.volatile.global.u32 	[%rd2], %r35;
	ld.volatile.global.u32 	%r36, [%rd2+64];
	ld.volatile.global.u32 	%r37, [%rd2];
	add.s32 	%r38, %r37, %r36;
	st.volatile.global.u32 	[%rd2], %r38;
	ld.volatile.global.u32 	%r39, [%rd2+32];
	ld.volatile.global.u32 	%r40, [%rd2];
	add.s32 	%r41, %r40, %r39;
	st.volatile.global.u32 	[%rd2], %r41;
	ld.volatile.global.u32 	%r42, [%rd2+16];
	ld.volatile.global.u32 	%r43, [%rd2];
	add.s32 	%r44, %r43, %r42;
	st.volatile.global.u32 	[%rd2], %r44;
	ld.volatile.global.u32 	%r45, [%rd2+8];
	ld.volatile.global.u32 	%r46, [%rd2];
	add.s32 	%r47, %r46, %r45;
	st.volatile.global.u32 	[%rd2], %r47;
	ld.volatile.global.u32 	%r48, [%rd2+4];
	ld.volatile.global.u32 	%r49, [%rd2];
	add.s32 	%r50, %r49, %r48;
	st.volatile.global.u32 	[%rd2], %r50;
	setp.ne.s32 	%p5, %r1, 0;
	@%p5 bra 	$L__BB0_7;
	ld.global.u32 	%r51, [%rd1];
	cvta.to.global.u64 	%rd20, %rd3;
	mul.wide.u32 	%rd21, %r3, 4;
	add.s64 	%rd22, %rd20, %rd21;
	st.global.u32 	[%rd22], %r51;
$L__BB0_7:
	ret;

}
	// .globl	_Z17sumArraysOnDevicePiS_S_
.visible .entry _Z17sumArraysOnDevicePiS_S_(
	.param .u64 .ptr .align 1 _Z17sumArraysOnDevicePiS_S__param_0,
	.param .u64 .ptr .align 1 _Z17sumArraysOnDevicePiS_S__param_1,
	.param .u64 .ptr .align 1 _Z17sumArraysOnDevicePiS_S__param_2
)
{
	.reg .b32 	%r<5>;
	.reg .b64 	%rd<11>;

	ld.param.u64 	%rd1, [_Z17sumArraysOnDevicePiS_S__param_0];
	ld.param.u64 	%rd2, [_Z17sumArraysOnDevicePiS_S__param_1];
	ld.param.u64 	%rd3, [_Z17sumArraysOnDevicePiS_S__param_2];
	cvta.to.global.u64 	%rd4, %rd3;
	cvta.to.global.u64 	%rd5, %rd2;
	cvta.to.global.u64 	%rd6, %rd1;
	mov.u32 	%r1, %tid.x;
	mul.wide.u32 	%rd7, %r1, 4;
	add.s64 	%rd8, %rd6, %rd7;
	ld.global.u32 	%r2, [%rd8];
	add.s64 	%rd9, %rd5, %rd7;
	ld.global.u32 	%r3, [%rd9];
	add.s32 	%r4, %r3, %r2;
	add.s64 	%rd10, %rd4, %rd7;
	st.global.u32 	[%rd10], %r4;
	ret;

}


// ===== COMPILED SASS (sm_100) =====

	.target	sm_100

	.elftype	@"ET_EXEC"


//--------------------- .note.nv.tkinfo           --------------------------
	.section	.note.nv.tkinfo,"",@"SHT_NOTE"
	.sectionflags	@"SHF_NOTE_NV_TKINFO"
	.tkinfo
        /*0018*/ 	.word	0x00000002
        /*0030*/ 	.string	""
        /*0030*/ 	.string	"ptxas"
        /*0030*/ 	.string	"Cuda compilation tools, release 13.0, V13.0.88"
        /*0030*/ 	.string	"Build cuda_13.0.r13.0/compiler.36424714_0"
        /*0030*/ 	.string	"-arch sm_100 -m 64 "



//--------------------- .note.nv.cuinfo           --------------------------
	.section	.note.nv.cuinfo,"",@"SHT_NOTE"
	.sectionflags	@"SHF_NOTE_NV_CUINFO"
        /*0018*/ 	.short	0x0002
        /*001a*/ 	.short	0x0064
        /*001c*/ 	.short	0x0082
	.zero		2


//--------------------- .nv.info                  --------------------------
	.section	.nv.info,"",@"SHT_CUDA_INFO"
	.align	4


	//----- nvinfo : EIATTR_REGCOUNT
	.align		4
        /*0000*/ 	.byte	0x04, 0x2f
        /*0002*/ 	.short	(.L_1 - .L_0)
	.align		4
.L_0:
        /*0004*/ 	.word	index@(_Z6reducePiS_j)
        /*0008*/ 	.word	0x0000001a


	//----- nvinfo : EIATTR_FRAME_SIZE
	.align		4
.L_1:
        /*000c*/ 	.byte	0x04, 0x11
        /*000e*/ 	.short	(.L_3 - .L_2)
	.align		4
.L_2:
        /*0010*/ 	.word	index@(_Z6reducePiS_j)
        /*0014*/ 	.word	0x00000000


	//----- nvinfo : EIATTR_REGCOUNT
	.align		4
.L_3:
        /*0018*/ 	.byte	0x04, 0x2f
        /*001a*/ 	.short	(.L_5 - .L_4)
	.align		4
.L_4:
        /*001c*/ 	.word	index@(_Z17sumArraysOnDevicePiS_S_)
        /*0020*/ 	.word	0x0000000c


	//----- nvinfo : EIATTR_FRAME_SIZE
	.align		4
.L_5:
        /*0024*/ 	.byte	0x04, 0x11
        /*0026*/ 	.short	(.L_7 - .L_6)
	.align		4
.L_6:
        /*0028*/ 	.word	index@(_Z17sumArraysOnDevicePiS_S_)
        /*002c*/ 	.word	0x00000000


	//----- nvinfo : EIATTR_MIN_STACK_SIZE
	.align		4
.L_7:
        /*0030*/ 	.byte	0x04, 0x12
        /*0032*/ 	.short	(.L_9 - .L_8)
	.align		4
.L_8:
        /*0034*/ 	.word	index@(_Z17sumArraysOnDevicePiS_S_)
        /*0038*/ 	.word	0x00000000


	//----- nvinfo : EIATTR_MIN_STACK_SIZE
	.align		4
.L_9:
        /*003c*/ 	.byte	0x04, 0x12
        /*003e*/ 	.short	(.L_11 - .L_10)
	.align		4
.L_10:
        /*0040*/ 	.word	index@(_Z6reducePiS_j)
        /*0044*/ 	.word	0x00000000
.L_11:


//--------------------- .nv.compat                --------------------------
	.section	.nv.compat,"",@"SHT_CUDA_COMPAT_INFO"
	.align	4
        /*0000*/ 	.byte	0x02, 0x09, 0x00, 0x00, 0x02, 0x02, 0x01, 0x00, 0x02, 0x05, 0x05, 0x00, 0x03, 0x07, 0x01, 0x01
        /*0010*/ 	.byte	0x02, 0x03, 0x00, 0x00, 0x02, 0x06, 0x01, 0x00, 0x04, 0x0b, 0x08, 0x00, 0x09, 0x00, 0x00, 0x00
        /*0020*/ 	.byte	0x00, 0x00, 0x00, 0x00


//--------------------- .nv.info._Z17sumArraysOnDevicePiS_S_ --------------------------
	.section	.nv.info._Z17sumArraysOnDevicePiS_S_,"",@"SHT_CUDA_INFO"
	.sectionflags	@""
	.align	4


	//----- nvinfo : EIATTR_CUDA_API_VERSION
	.align		4
        /*0000*/ 	.byte	0x04, 0x37
        /*0002*/ 	.short	(.L_13 - .L_12)
.L_12:
        /*0004*/ 	.word	0x00000082


	//----- nvinfo : EIATTR_KPARAM_INFO
	.align		4
.L_13:
        /*0008*/ 	.byte	0x04, 0x17
        /*000a*/ 	.short	(.L_15 - .L_14)
.L_14:
        /*000c*/ 	.word	0x00000000
        /*0010*/ 	.short	0x0002
        /*0012*/ 	.short	0x0010
        /*0014*/ 	.byte	0x00, 0xf5, 0x21, 0x00


	//----- nvinfo : EIATTR_KPARAM_INFO
	.align		4
.L_15:
        /*0018*/ 	.byte	0x04, 0x17
        /*001a*/ 	.short	(.L_17 - .L_16)
.L_16:
        /*001c*/ 	.word	0x00000000
        /*0020*/ 	.short	0x0001
        /*0022*/ 	.short	0x0008
        /*0024*/ 	.byte	0x00, 0xf5, 0x21, 0x00


	//----- nvinfo : EIATTR_KPARAM_INFO
	.align		4
.L_17:
        /*0028*/ 	.byte	0x04, 0x17
        /*002a*/ 	.short	(.L_19 - .L_18)
.L_18:
        /*002c*/ 	.word	0x00000000
        /*0030*/ 	.short	0x0000
        /*0032*/ 	.short	0x0000
        /*0034*/ 	.byte	0x00, 0xf5, 0x21, 0x00


	//----- nvinfo : EIATTR_SPARSE_MMA_MASK
	.align		4
.L_19:
        /*0038*/ 	.byte	0x03, 0x50
        /*003a*/ 	.short	0x0000


	//----- nvinfo : EIATTR_MAXREG_COUNT
	.align		4
        /*003c*/ 	.byte	0x03, 0x1b
        /*003e*/ 	.short	0x00ff


	//----- nvinfo : EIATTR_MERCURY_ISA_VERSION
	.align		4
        /*0040*/ 	.byte	0x03, 0x5f
        /*0042*/ 	.short	0x0101


	//----- nvinfo : EIATTR_VRC_CTA_INIT_COUNT
	.align		4
        /*0044*/ 	.byte	0x02, 0x4a
	.zero		1
	.zero		1


	//----- nvinfo : EIATTR_EXIT_INSTR_OFFSETS
	.align		4
        /*0048*/ 	.byte	0x04, 0x1c
        /*004a*/ 	.short	(.L_21 - .L_20)


	//   ....[0]....
.L_20:
        /*004c*/ 	.word	0x000000d0


	//----- nvinfo : EIATTR_CBANK_PARAM_SIZE
	.align		4
.L_21:
        /*0050*/ 	.byte	0x03, 0x19
        /*0052*/ 	.short	0x0018


	//----- nvinfo : EIATTR_PARAM_CBANK
	.align		4
        /*0054*/ 	.byte	0x04, 0x0a
        /*0056*/ 	.short	(.L_23 - .L_22)
	.align		4
.L_22:
        /*0058*/ 	.word	index@(.nv.constant0._Z17sumArraysOnDevicePiS_S_)
        /*005c*/ 	.short	0x0380
        /*005e*/ 	.short	0x0018


	//----- nvinfo : EIATTR_SW_WAR
	.align		4
.L_23:
        /*0060*/ 	.byte	0x04, 0x36
        /*0062*/ 	.short	(.L_25 - .L_24)
.L_24:
        /*0064*/ 	.word	0x00000008
.L_25:


//--------------------- .nv.info._Z6reducePiS_j   --------------------------
	.section	.nv.info._Z6reducePiS_j,"",@"SHT_CUDA_INFO"
	.sectionflags	@""
	.align	4


	//----- nvinfo : EIATTR_CUDA_API_VERSION
	.align		4
        /*0000*/ 	.byte	0x04, 0x37
        /*0002*/ 	.short	(.L_27 - .L_26)
.L_26:
        /*0004*/ 	.word	0x00000082


	//----- nvinfo : EIATTR_KPARAM_INFO
	.align		4
.L_27:
        /*0008*/ 	.byte	0x04, 0x17
        /*000a*/ 	.short	(.L_29 - .L_28)
.L_28:
        /*000c*/ 	.word	0x00000000
        /*0010*/ 	.short	0x0002
        /*0012*/ 	.short	0x0010
        /*0014*/ 	.byte	0x00, 0xf0, 0x11, 0x00


	//----- nvinfo : EIATTR_KPARAM_INFO
	.align		4
.L_29:
        /*0018*/ 	.byte	0x04, 0x17
        /*001a*/ 	.short	(.L_31 - .L_30)
.L_30:
        /*001c*/ 	.word	0x00000000
        /*0020*/ 	.short	0x0001
        /*0022*/ 	.short	0x0008
        /*0024*/ 	.byte	0x00, 0xf5, 0x21, 0x00


	//----- nvinfo : EIATTR_KPARAM_INFO
	.align		4
.L_31:
        /*0028*/ 	.byte	0x04, 0x17
        /*002a*/ 	.short	(.L_33 - .L_32)
.L_32:
        /*002c*/ 	.word	0x00000000
        /*0030*/ 	.short	0x0000
        /*0032*/ 	.short	0x0000
        /*0034*/ 	.byte	0x00, 0xf5, 0x21, 0x00


	//----- nvinfo : EIATTR_SPARSE_MMA_MASK
	.align		4
.L_33:
        /*0038*/ 	.byte	0x03, 0x50
        /*003a*/ 	.short	0x0000


	//----- nvinfo : EIATTR_MAXREG_COUNT
	.align		4
        /*003c*/ 	.byte	0x03, 0x1b
        /*003e*/ 	.short	0x00ff


	//----- nvinfo : EIATTR_NUM_BARRIERS
	.align		4
        /*0040*/ 	.byte	0x02, 0x4c
        /*0042*/ 	.byte	0x01
	.zero		1


	//----- nvinfo : EIATTR_MERCURY_ISA_VERSION
	.align		4
        /*0044*/ 	.byte	0x03, 0x5f
        /*0046*/ 	.short	0x0101


	//----- nvinfo : EIATTR_VRC_CTA_INIT_COUNT
	.align		4
        /*0048*/ 	.byte	0x02, 0x4a
	.zero		1
	.zero		1


	//----- nvinfo : EIATTR_EXIT_INSTR_OFFSETS
	.align		4
        /*004c*/ 	.byte	0x04, 0x1c
        /*004e*/ 	.short	(.L_35 - .L_34)


	//   ....[0]....
.L_34:
        /*0050*/ 	.word	0x00000350


	//   ....[1]....
        /*0054*/ 	.word	0x000004f0


	//   ....[2]....
        /*0058*/ 	.word	0x00000540


	//----- nvinfo : EIATTR_CRS_STACK_SIZE
	.align		4
.L_35:
        /*005c*/ 	.byte	0x04, 0x1e
        /*005e*/ 	.short	(.L_37 - .L_36)
.L_36:
        /*0060*/ 	.word	0x00000000


	//----- nvinfo : EIATTR_CBANK_PARAM_SIZE
	.align		4
.L_37:
        /*0064*/ 	.byte	0x03, 0x19
        /*0066*/ 	.short	0x0014


	//----- nvinfo : EIATTR_PARAM_CBANK
	.align		4
        /*0068*/ 	.byte	0x04, 0x0a
        /*006a*/ 	.short	(.L_39 - .L_38)
	.align		4
.L_38:
        /*006c*/ 	.word	index@(.nv.constant0._Z6reducePiS_j)
        /*0070*/ 	.short	0x0380
        /*0072*/ 	.short	0x0014


	//----- nvinfo : EIATTR_SW_WAR
	.align		4
.L_39:
        /*0074*/ 	.byte	0x04, 0x36
        /*0076*/ 	.short	(.L_41 - .L_40)
.L_40:
        /*0078*/ 	.word	0x00000008
.L_41:


//--------------------- .nv.callgraph             --------------------------
	.section	.nv.callgraph,"",@"SHT_CUDA_CALLGRAPH"
	.align	4
	.sectionentsize	8
	.align		4
        /*0000*/ 	.word	0x00000000
	.align		4
        /*0004*/ 	.word	0xffffffff
	.align		4
        /*0008*/ 	.word	0x00000000
	.align		4
        /*000c*/ 	.word	0xfffffffe
	.align		4
        /*0010*/ 	.word	0x00000000
	.align		4
        /*0014*/ 	.word	0xfffffffd
	.align		4
        /*0018*/ 	.word	0x00000000
	.align		4
        /*001c*/ 	.word	0xfffffffc


//--------------------- .text._Z17sumArraysOnDevicePiS_S_ --------------------------
	.section	.text._Z17sumArraysOnDevicePiS_S_,"ax",@progbits
	.align	128
        .global         _Z17sumArraysOnDevicePiS_S_
        .type           _Z17sumArraysOnDevicePiS_S_,@function
        .size           _Z17sumArraysOnDevicePiS_S_,(.L_x_6 - _Z17sumArraysOnDevicePiS_S_)
        .other          _Z17sumArraysOnDevicePiS_S_,@"STO_CUDA_ENTRY STV_DEFAULT"
_Z17sumArraysOnDevicePiS_S_:
.text._Z17sumArraysOnDevicePiS_S_:
[----:B------:R-:W-:Y:S01]  /*0000*/  LDC R1, c[0x0][0x37c] ;  /* 0x0000df00ff017b82 */ /* 0x000fe20000000800 */
[----:B------:R-:W0:Y:S07]  /*0010*/  S2R R9, SR_TID.X ;  /* 0x0000000000097919 */ /* 0x000e2e0000002100 */
[----:B------:R-:W0:Y:S01]  /*0020*/  LDC.64 R2, c[0x0][0x380] ;  /* 0x0000e000ff027b82 */ /* 0x000e220000000a00 */
[----:B------:R-:W1:Y:S07]  /*0030*/  LDCU.64 UR4, c[0x0][0x358] ;  /* 0x00006b00ff0477ac */ /* 0x000e6e0008000a00 */
[----:B------:R-:W2:Y:S08]  /*0040*/  LDC.64 R4, c[0x0][0x388] ;  /* 0x0000e200ff047b82 */ /* 0x000eb00000000a00 */
[----:B------:R-:W3:Y:S01]  /*0050*/  LDC.64 R6, c[0x0][0x390] ;  /* 0x0000e400ff067b82 */ /* 0x000ee20000000a00 */
[----:B0-----:R-:W-:-:S04]  /*0060*/  IMAD.WIDE.U32 R2, R9, 0x4, R2 ;  /* 0x0000000409027825 */ /* 0x001fc800078e0002 */
[C---:B--2---:R-:W-:Y:S02]  /*0070*/  IMAD.WIDE.U32 R4, R9.reuse, 0x4, R4 ;  /* 0x0000000409047825 */ /* 0x044fe400078e0004 */
[----:B-1----:R-:W2:Y:S04]  /*0080*/  LDG.E R2, desc[UR4][R2.64] ;  /* 0x0000000402027981 */ /* 0x002ea8000c1e1900 */
[----:B------:R-:W2:Y:S01]  /*0090*/  LDG.E R5, desc[UR4][R4.64] ;  /* 0x0000000404057981 */ /* 0x000ea2000c1e1900 */
[----:B---3--:R-:W-:Y:S01]  /*00a0*/  IMAD.WIDE.U32 R6, R9, 0x4, R6 ;  /* 0x0000000409067825 */ /* 0x008fe200078e0006 */
[----:B--2---:R-:W-:-:S05]  /*00b0*/  IADD3 R9, PT, PT, R2, R5, RZ ;  /* 0x0000000502097210 */ /* 0x004fca0007ffe0ff */
[----:B------:R-:W-:Y:S01]  /*00c0*/  STG.E desc[UR4][R6.64], R9 ;  /* 0x0000000906007986 */ /* 0x000fe2000c101904 */
[----:B------:R-:W-:Y:S05]  /*00d0*/  EXIT ;  /* 0x000000000000794d */ /* 0x000fea0003800000 */
.L_x_0:
[----:B------:R-:W-:-:S00]  /*00e0*/  BRA `(.L_x_0) ;  /* 0xfffffffc00fc7947 */ /* 0x000fc0000383ffff */
[----:B------:R-:W-:-:S00]  /*00f0*/  NOP ;  /* 0x0000000000007918 */ /* 0x000fc00000000000 */
        /* <DEDUP_REMOVED lines=8> */
.L_x_6:


//--------------------- .text._Z6reducePiS_j      --------------------------
	.section	.text._Z6reducePiS_j,"ax",@progbits
	.align	128
        .global         _Z6reducePiS_j
        .type           _Z6reducePiS_j,@function
        .size           _Z6reducePiS_j,(.L_x_7 - _Z6reducePiS_j)
        .other          _Z6reducePiS_j,@"STO_CUDA_ENTRY STV_DEFAULT"
_Z6reducePiS_j:
.text._Z6reducePiS_j:
[----:B------:R-:W-:Y:S01]  /*0000*/  LDC R1, c[0x0][0x37c] ;  /* 0x0000df00ff017b82 */ /* 0x000fe20000000800 */
[----:B------:R-:W0:Y:S07]  /*0010*/  S2R R0, SR_CTAID.X ;  /* 0x0000000000007919 */ /* 0x000e2e0000002500 */
[----:B------:R-:W0:Y:S01]  /*0020*/  LDC R9, c[0x0][0x360] ;  /* 0x0000d800ff097b82 */ /* 0x000e220000000800 */
[----:B------:R-:W1:Y:S01]  /*0030*/  LDCU.64 UR4, c[0x0][0x358] ;  /* 0x00006b00ff0477ac */ /* 0x000e620008000a00 */
[----:B------:R-:W2:Y:S06]  /*0040*/  S2R R7, SR_TID.X ;  /* 0x0000000000077919 */ /* 0x000eac0000002100 */
[----:B------:R-:W3:Y:S01]  /*0050*/  LDC.64 R2, c[0x0][0x380] ;  /* 0x0000e000ff027b82 */ /* 0x000ee20000000a00 */
[----:B0-----:R-:W-:-:S04]  /*0060*/  IMAD R4, R9, R0, RZ ;  /* 0x0000000009047224 */ /* 0x001fc800078e02ff */
[----:B------:R-:W-:Y:S01]  /*0070*/  IMAD.SHL.U32 R5, R4, 0x8, RZ ;  /* 0x0000000804057824 */ /* 0x000fe200078e00ff */
[----:B--2---:R-:W-:-:S03]  /*0080*/  IADD3 R6, PT, PT, R9, R9, R7 ;  /* 0x0000000909067210 */ /* 0x004fc60007ffe007 */
[----:B---3--:R-:W-:Y:S01]  /*0090*/  IMAD.WIDE.U32 R2, R5, 0x4, R2 ;  /* 0x0000000405027825 */ /* 0x008fe200078e0002 */
[----:B------:R-:W-:-:S04]  /*00a0*/  IADD3 R6, PT, PT, R9, R6, R9 ;  /* 0x0000000609067210 */ /* 0x000fc80007ffe009 */
[----:B------:R-:W-:Y:S01]  /*00b0*/  IADD3 R8, PT, PT, R9, R6, R9 ;  /* 0x0000000609087210 */ /* 0x000fe20007ffe009 */
[----:B------:R-:W-:-:S05]  /*00c0*/  IMAD.WIDE.U32 R4, R7, 0x4, R2 ;  /* 0x0000000407047825 */ /* 0x000fca00078e0002 */
[----:B-1----:R-:W2:Y:S01]  /*00d0*/  LDG.E R6, desc[UR4][R4.64] ;  /* 0x0000000404067981 */ /* 0x002ea2000c1e1900 */
[----:B------:R-:W-:-:S04]  /*00e0*/  IMAD.WIDE R16, R9, 0x4, R4 ;  /* 0x0000000409107825 */ /* 0x000fc800078e0204 */
[C---:B------:R-:W-:Y:S02]  /*00f0*/  IMAD.WIDE R18, R9.reuse, 0x4, R16 ;  /* 0x0000000409127825 */ /* 0x040fe400078e0210 */
[----:B------:R-:W2:Y:S02]  /*0100*/  LDG.E R17, desc[UR4][R16.64] ;  /* 0x0000000410117981 */ /* 0x000ea4000c1e1900 */
[C---:B------:R-:W-:Y:S02]  /*0110*/  IMAD.WIDE R20, R9.reuse, 0x4, R18 ;  /* 0x0000000409147825 */ /* 0x040fe400078e0212 */
[----:B------:R-:W2:Y:S02]  /*0120*/  LDG.E R18, desc[UR4][R18.64] ;  /* 0x0000000412127981 */ /* 0x000ea4000c1e1900 */
[----:B------:R-:W-:Y:S02]  /*0130*/  IMAD.WIDE R10, R9, 0x4, R20 ;  /* 0x00000004090a7825 */ /* 0x000fe400078e0214 */
[----:B------:R-:W3:Y:S02]  /*0140*/  LDG.E R21, desc[UR4][R20.64] ;  /* 0x0000000414157981 */ /* 0x000ee4000c1e1900 */
[----:B------:R-:W-:-:S04]  /*0150*/  IMAD.WIDE.U32 R14, R8, 0x4, R2 ;  /* 0x00000004080e7825 */ /* 0x000fc800078e0002 */
[----:B------:R-:W-:Y:S02]  /*0160*/  IMAD.IADD R23, R8, 0x1, R9 ;  /* 0x0000000108177824 */ /* 0x000fe400078e0209 */
[----:B------:R-:W-:Y:S01]  /*0170*/  IMAD.WIDE R12, R9, 0x4, R10 ;  /* 0x00000004090c7825 */ /* 0x000fe200078e020a */
[----:B------:R-:W4:Y:S04]  /*0180*/  LDG.E R14, desc[UR4][R14.64] ;  /* 0x000000040e0e7981 */ /* 0x000f28000c1e1900 */
[----:B------:R-:W3:Y:S01]  /*0190*/  LDG.E R10, desc[UR4][R10.64] ;  /* 0x000000040a0a7981 */ /* 0x000ee2000c1e1900 */
[----:B------:R-:W-:-:S03]  /*01a0*/  IMAD.WIDE.U32 R22, R23, 0x4, R2 ;  /* 0x0000000417167825 */ /* 0x000fc600078e0002 */
[----:B------:R-:W4:Y:S04]  /*01b0*/  LDG.E R13, desc[UR4][R12.64] ;  /* 0x000000040c0d7981 */ /* 0x000f28000c1e1900 */
[----:B------:R-:W5:Y:S01]  /*01c0*/  LDG.E R23, desc[UR4][R22.64] ;  /* 0x0000000416177981 */ /* 0x000f62000c1e1900 */
[----:B------:R-:W-:Y:S02]  /*01d0*/  ISETP.GE.U32.AND P0, PT, R9, 0x42, PT ;  /* 0x000000420900780c */ /* 0x000fe40003f06070 */
[----:B--2---:R-:W-:-:S04]  /*01e0*/  IADD3 R6, PT, PT, R18, R6, R17 ;  /* 0x0000000612067210 */ /* 0x004fc80007ffe011 */
[----:B---3--:R-:W-:-:S04]  /*01f0*/  IADD3 R6, PT, PT, R10, R6, R21 ;  /* 0x000000060a067210 */ /* 0x008fc80007ffe015 */
[----:B----4-:R-:W-:-:S04]  /*0200*/  IADD3 R6, PT, PT, R14, R6, R13 ;  /* 0x000000060e067210 */ /* 0x010fc80007ffe00d */
[----:B-----5:R-:W-:-:S05]  /*0210*/  IADD3 R17, PT, PT, R6, R23, RZ ;  /* 0x0000001706117210 */ /* 0x020fca0007ffe0ff */
[----:B------:R0:W-:Y:S01]  /*0220*/  STG.E desc[UR4][R4.64], R17 ;  /* 0x0000001104007986 */ /* 0x0001e2000c101904 */
[----:B------:R-:W-:Y:S06]  /*0230*/  BAR.SYNC.DEFER_BLOCKING 0x0 ;  /* 0x0000000000007b1d */ /* 0x000fec0000010000 */
[----:B------:R-:W-:Y:S05]  /*0240*/  @!P0 BRA `(.L_x_1) ;  /* 0x00000000003c8947 */ /* 0x000fea0003800000 */
[----:B------:R-:W-:-:S07]  /*0250*/  IMAD.MOV.U32 R6, RZ, RZ, R9 ;  /* 0x000000ffff067224 */ /* 0x000fce00078e0009 */
.L_x_4:
[----:B------:R-:W-:Y:S01]  /*0260*/  SHF.R.U32.HI R10, RZ, 0x1, R6 ;  /* 0x00000001ff0a7819 */ /* 0x000fe20000011606 */
[----:B------:R-:W-:Y:S03]  /*0270*/  BSSY.RECONVERGENT B0, `(.L_x_2) ;  /* 0x0000008000007945 */ /* 0x000fe60003800200 */
[----:B------:R-:W-:-:S13]  /*0280*/  ISETP.GE.U32.AND P0, PT, R7, R10, PT ;  /* 0x0000000a0700720c */ /* 0x000fda0003f06070 */
[----:B-1----:R-:W-:Y:S05]  /*0290*/  @P0 BRA `(.L_x_3) ;  /* 0x0000000000140947 */ /* 0x002fea0003800000 */
[----:B------:R-:W-:Y:S01]  /*02a0*/  IMAD.WIDE.U32 R8, R10, 0x4, R4 ;  /* 0x000000040a087825 */ /* 0x000fe200078e0004 */
[----:B------:R-:W2:Y:S05]  /*02b0*/  LDG.E R11, desc[UR4][R4.64] ;  /* 0x00000004040b7981 */ /* 0x000eaa000c1e1900 */
[----:B------:R-:W2:Y:S02]  /*02c0*/  LDG.E R8, desc[UR4][R8.64] ;  /* 0x0000000408087981 */ /* 0x000ea4000c1e1900 */
[----:B--2---:R-:W-:-:S05]  /*02d0*/  IADD3 R11, PT, PT, R8, R11, RZ ;  /* 0x0000000b080b7210 */ /* 0x004fca0007ffe0ff */
[----:B------:R1:W-:Y:S02]  /*02e0*/  STG.E desc[UR4][R4.64], R11 ;  /* 0x0000000b04007986 */ /* 0x0003e4000c101904 */
.L_x_3:
[----:B------:R-:W-:Y:S05]  /*02f0*/  BSYNC.RECONVERGENT B0 ;  /* 0x0000000000007941 */ /* 0x000fea0003800200 */
.L_x_2:
[----:B------:R-:W-:Y:S01]  /*0300*/  BAR.SYNC.DEFER_BLOCKING 0x0 ;  /* 0x0000000000007b1d */ /* 0x000fe20000010000 */
[----:B------:R-:W-:Y:S01]  /*0310*/  ISETP.GT.U32.AND P0, PT, R6, 0x83, PT ;  /* 0x000000830600780c */ /* 0x000fe20003f04070 */
[----:B------:R-:W-:-:S12]  /*0320*/  IMAD.MOV.U32 R6, RZ, RZ, R10 ;  /* 0x000000ffff067224 */ /* 0x000fd800078e000a */
[----:B------:R-:W-:Y:S05]  /*0330*/  @P0 BRA `(.L_x_4) ;  /* 0xfffffffc00c80947 */ /* 0x000fea000383ffff */
.L_x_1:
[----:B------:R-:W-:-:S13]  /*0340*/  ISETP.GT.U32.AND P0, PT, R7, 0x1f, PT ;  /* 0x0000001f0700780c */ /* 0x000fda0003f04070 */
[----:B------:R-:W-:Y:S05]  /*0350*/  @P0 EXIT ;  /* 0x000000000000094d */ /* 0x000fea0003800000 */
[----:B------:R-:W2:Y:S04]  /*0360*/  LDG.E.STRONG.SYS R6, desc[UR4][R4.64+0x80] ;  /* 0x0000800404067981 */ /* 0x000ea8000c1f5900 */
[----:B------:R-:W2:Y:S02]  /*0370*/  LDG.E.STRONG.SYS R9, desc[UR4][R4.64] ;  /* 0x0000000404097981 */ /* 0x000ea4000c1f5900 */
[----:B--2---:R-:W-:-:S05]  /*0380*/  IADD3 R9, PT, PT, R6, R9, RZ ;  /* 0x0000000906097210 */ /* 0x004fca0007ffe0ff */
[----:B------:R2:W-:Y:S04]  /*0390*/  STG.E.STRONG.SYS desc[UR4][R4.64], R9 ;  /* 0x0000000904007986 */ /* 0x0005e8000c115904 */
[----:B------:R-:W3:Y:S04]  /*03a0*/  LDG.E.STRONG.SYS R6, desc[UR4][R4.64+0x40] ;  /* 0x0000400404067981 */ /* 0x000ee8000c1f5900 */
[----:B-1----:R-:W3:Y:S02]  /*03b0*/  LDG.E.STRONG.SYS R11, desc[UR4][R4.64] ;  /* 0x00000004040b7981 */ /* 0x002ee4000c1f5900 */
[----:B---3--:R-:W-:-:S05]  /*03c0*/  IMAD.IADD R11, R6, 0x1, R11 ;  /* 0x00000001060b7824 */ /* 0x008fca00078e020b */
[----:B------:R1:W-:Y:S04]  /*03d0*/  STG.E.STRONG.SYS desc[UR4][R4.64], R11 ;  /* 0x0000000b04007986 */ /* 0x0003e8000c115904 */
[----:B------:R-:W3:Y:S04]  /*03e0*/  LDG.E.STRONG.SYS R6, desc[UR4][R4.64+0x20] ;  /* 0x0000200404067981 */ /* 0x000ee8000c1f5900 */
[----:B------:R-:W3:Y:S02]  /*03f0*/  LDG.E.STRONG.SYS R13, desc[UR4][R4.64] ;  /* 0x00000004040d7981 */ /* 0x000ee4000c1f5900 */
[----:B---3--:R-:W-:-:S05]  /*0400*/  IADD3 R13, PT, PT, R6, R13, RZ ;  /* 0x0000000d060d7210 */ /* 0x008fca0007ffe0ff */
[----:B------:R3:W-:Y:S04]  /*0410*/  STG.E.STRONG.SYS desc[UR4][R4.64], R13 ;  /* 0x0000000d04007986 */ /* 0x0007e8000c115904 */
[----:B------:R-:W4:Y:S04]  /*0420*/  LDG.E.STRONG.SYS R6, desc[UR4][R4.64+0x10] ;  /* 0x0000100404067981 */ /* 0x000f28000c1f5900 */
[----:B------:R-:W4:Y:S02]  /*0430*/  LDG.E.STRONG.SYS R15, desc[UR4][R4.64] ;  /* 0x00000004040f7981 */ /* 0x000f24000c1f5900 */
[----:B----4-:R-:W-:-:S05]  /*0440*/  IMAD.IADD R15, R6, 0x1, R15 ;  /* 0x00000001060f7824 */ /* 0x010fca00078e020f */
[----:B------:R3:W-:Y:S04]  /*0450*/  STG.E.STRONG.SYS desc[UR4][R4.64], R15 ;  /* 0x0000000f04007986 */ /* 0x0007e8000c115904 */
[----:B------:R-:W4:Y:S04]  /*0460*/  LDG.E.STRONG.SYS R6, desc[UR4][R4.64+0x8] ;  /* 0x0000080404067981 */ /* 0x000f28000c1f5900 */
[----:B--2---:R-:W4:Y:S02]  /*0470*/  LDG.E.STRONG.SYS R9, desc[UR4][R4.64] ;  /* 0x0000000404097981 */ /* 0x004f24000c1f5900 */
[----:B----4-:R-:W-:-:S05]  /*0480*/  IADD3 R9, PT, PT, R6, R9, RZ ;  /* 0x0000000906097210 */ /* 0x010fca0007ffe0ff */
[----:B------:R3:W-:Y:S04]  /*0490*/  STG.E.STRONG.SYS desc[UR4][R4.64], R9 ;  /* 0x0000000904007986 */ /* 0x0007e8000c115904 */
[----:B------:R-:W2:Y:S04]  /*04a0*/  LDG.E.STRONG.SYS R6, desc[UR4][R4.64+0x4] ;  /* 0x0000040404067981 */ /* 0x000ea8000c1f5900 */
[----:B-1----:R-:W2:Y:S01]  /*04b0*/  LDG.E.STRONG.SYS R11, desc[UR4][R4.64] ;  /* 0x00000004040b7981 */ /* 0x002ea2000c1f5900 */
[----:B------:R-:W-:Y:S02]  /*04c0*/  ISETP.NE.AND P0, PT, R7, RZ, PT ;  /* 0x000000ff0700720c */ /* 0x000fe40003f05270 */
[----:B--2---:R-:W-:-:S05]  /*04d0*/  IADD3 R11, PT, PT, R6, R11, RZ ;  /* 0x0000000b060b7210 */ /* 0x004fca0007ffe0ff */
[----:B------:R3:W-:Y:S06]  /*04e0*/  STG.E.STRONG.SYS desc[UR4][R4.64], R11 ;  /* 0x0000000b04007986 */ /* 0x0007ec000c115904 */
[----:B------:R-:W-:Y:S05]  /*04f0*/  @P0 EXIT ;  /* 0x000000000000094d */ /* 0x000fea0003800000 */
[----:B------:R-:W2:Y:S01]  /*0500*/  LDG.E R3, desc[UR4][R2.64] ;  /* 0x0000000402037981 */ /* 0x000ea2000c1e1900 */
[----:B0--3--:R-:W0:Y:S02]  /*0510*/  LDC.64 R4, c[0x0][0x388] ;  /* 0x0000e200ff047b82 */ /* 0x009e240000000a00 */
[----:B0-----:R-:W-:-:S05]  /*0520*/  IMAD.WIDE.U32 R4, R0, 0x4, R4 ;  /* 0x0000000400047825 */ /* 0x001fca00078e0004 */
[----:B--2---:R-:W-:Y:S01]  /*0530*/  STG.E desc[UR4][R4.64], R3 ;  /* 0x0000000304007986 */ /* 0x004fe2000c101904 */
[----:B------:R-:W-:Y:S05]  /*0540*/  EXIT ;  /* 0x000000000000794d */ /* 0x000fea0003800000 */
.L_x_5:
        /* <DEDUP_REMOVED lines=11> */
.L_x_7:


//--------------------- .nv.shared.reserved.0     --------------------------
	.section	.nv.shared.reserved.0,"aw",@nobits
	.weak		__nv_reservedSMEM_offset_0_alias
	.size		__nv_reservedSMEM_offset_0_alias, 0, 64
	.other		__nv_reservedSMEM_offset_0_alias,@"STO_CUDA_RESERVED_SHARED STV_DEFAULT"
__nv_reservedSMEM_offset_0_alias:
	.zero		0
	.zero		64


//--------------------- .nv.constant0._Z17sumArraysOnDevicePiS_S_ --------------------------
	.section	.nv.constant0._Z17sumArraysOnDevicePiS_S_,"a",@progbits
	.sectionflags	@""
	.align	4
.nv.constant0._Z17sumArraysOnDevicePiS_S_:
	.zero		920


//--------------------- .nv.constant0._Z6reducePiS_j --------------------------
	.section	.nv.constant0._Z6reducePiS_j,"a",@progbits
	.sectionflags	@""
	.align	4
.nv.constant0._Z6reducePiS_j:
	.zero		916


//--------------------- SYMBOLS --------------------------

	.type		.nv.reservedSmem.offset0,@object
	.size		.nv.reservedSmem.offset0,0x4
